//
// Generated by NVIDIA NVVM Compiler
//
// Compiler Build ID: CL-36424714
// Cuda compilation tools, release 13.0, V13.0.88
// Based on NVVM 20.0.0
//

.version 9.0
.target sm_100
.address_size 64

	// .globl	predictiveModelKernel

.visible .entry predictiveModelKernel(
	.param .u64 .ptr .align 1 predictiveModelKernel_param_0,
	.param .u64 .ptr .align 1 predictiveModelKernel_param_1,
	.param .u64 .ptr .align 1 predictiveModelKernel_param_2,
	.param .u32 predictiveModelKernel_param_3
)
{
	.reg .pred 	%p<2>;
	.reg .b32 	%r<6>;
	.reg .b32 	%f<5>;
	.reg .b64 	%rd<11>;

	ld.param.u64 	%rd1, [predictiveModelKernel_param_0];
	ld.param.u64 	%rd2, [predictiveModelKernel_param_1];
	ld.param.u64 	%rd3, [predictiveModelKernel_param_2];
	ld.param.u32 	%r2, [predictiveModelKernel_param_3];
	mov.u32 	%r3, %ctaid.x;
	mov.u32 	%r4, %ntid.x;
	mov.u32 	%r5, %tid.x;
	mad.lo.s32 	%r1, %r3, %r4, %r5;
	setp.ge.s32 	%p1, %r1, %r2;
	@%p1 bra 	$L__BB0_2;
	cvta.to.global.u64 	%rd4, %rd1;
	cvta.to.global.u64 	%rd5, %rd2;
	cvta.to.global.u64 	%rd6, %rd3;
	mul.wide.s32 	%rd7, %r1, 4;
	add.s64 	%rd8, %rd4, %rd7;
	ld.global.f32 	%f1, [%rd8];
	add.s64 	%rd9, %rd5, %rd7;
	ld.global.f32 	%f2, [%rd9];
	mul.f32 	%f3, %f2, 0f3E800000;
	fma.rn.f32 	%f4, %f1, 0f3E19999A, %f3;
	add.s64 	%rd10, %rd6, %rd7;
	st.global.f32 	[%rd10], %f4;
$L__BB0_2:
	ret;

}


// ===== COMPILED SASS (sm_100) =====

	.target	sm_100

	.elftype	@"ET_EXEC"


//--------------------- .note.nv.tkinfo           --------------------------
	.section	.note.nv.tkinfo,"",@"SHT_NOTE"
	.sectionflags	@"SHF_NOTE_NV_TKINFO"
	.tkinfo
        /*0018*/ 	.word	0x00000002
        /*0030*/ 	.string	""
        /*0030*/ 	.string	"ptxas"
        /*0030*/ 	.string	"Cuda compilation tools, release 13.0, V13.0.88"
        /*0030*/ 	.string	"Build cuda_13.0.r13.0/compiler.36424714_0"
        /*0030*/ 	.string	"-arch sm_100 -m 64 "



//--------------------- .note.nv.cuinfo           --------------------------
	.section	.note.nv.cuinfo,"",@"SHT_NOTE"
	.sectionflags	@"SHF_NOTE_NV_CUINFO"
        /*0018*/ 	.short	0x0002
        /*001a*/ 	.short	0x0064
        /*001c*/ 	.short	0x0082
	.zero		2


//--------------------- .nv.info                  --------------------------
	.section	.nv.info,"",@"SHT_CUDA_INFO"
	.align	4


	//----- nvinfo : EIATTR_REGCOUNT
	.align		4
        /*0000*/ 	.byte	0x04, 0x2f
        /*0002*/ 	.short	(.L_1 - .L_0)
	.align		4
.L_0:
        /*0004*/ 	.word	index@(predictiveModelKernel)
        /*0008*/ 	.word	0x0000000e


	//----- nvinfo : EIATTR_FRAME_SIZE
	.align		4
.L_1:
        /*000c*/ 	.byte	0x04, 0x11
        /*000e*/ 	.short	(.L_3 - .L_2)
	.align		4
.L_2:
        /*0010*/ 	.word	index@(predictiveModelKernel)
        /*0014*/ 	.word	0x00000000


	//----- nvinfo : EIATTR_MIN_STACK_SIZE
	.align		4
.L_3:
        /*0018*/ 	.byte	0x04, 0x12
        /*001a*/ 	.short	(.L_5 - .L_4)
	.align		4
.L_4:
        /*001c*/ 	.word	index@(predictiveModelKernel)
        /*0020*/ 	.word	0x00000000
.L_5:


//--------------------- .nv.compat                --------------------------
	.section	.nv.compat,"",@"SHT_CUDA_COMPAT_INFO"
	.align	4
        /*0000*/ 	.byte	0x02, 0x09, 0x00, 0x00, 0x02, 0x02, 0x01, 0x00, 0x02, 0x05, 0x05, 0x00, 0x03, 0x07, 0x01, 0x01
        /*0010*/ 	.byte	0x02, 0x03, 0x00, 0x00, 0x02, 0x06, 0x01, 0x00, 0x04, 0x0b, 0x08, 0x00, 0x09, 0x00, 0x00, 0x00
        /*0020*/ 	.byte	0x00, 0x00, 0x00, 0x00


//--------------------- .nv.info.predictiveModelKernel --------------------------
	.section	.nv.info.predictiveModelKernel,"",@"SHT_CUDA_INFO"
	.sectionflags	@""
	.align	4


	//----- nvinfo : EIATTR_CUDA_API_VERSION
	.align		4
        /*0000*/ 	.byte	0x04, 0x37
        /*0002*/ 	.short	(.L_7 - .L_6)
.L_6:
        /*0004*/ 	.word	0x00000082


	//----- nvinfo : EIATTR_KPARAM_INFO
	.align		4
.L_7:
        /*0008*/ 	.byte	0x04, 0x17
        /*000a*/ 	.short	(.L_9 - .L_8)
.L_8:
        /*000c*/ 	.word	0x00000000
        /*0010*/ 	.short	0x0003
        /*0012*/ 	.short	0x0018
        /*0014*/ 	.byte	0x00, 0xf0, 0x11, 0x00


	//----- nvinfo : EIATTR_KPARAM_INFO
	.align		4
.L_9:
        /*0018*/ 	.byte	0x04, 0x17
        /*001a*/ 	.short	(.L_11 - .L_10)
.L_10:
        /*001c*/ 	.word	0x00000000
        /*0020*/ 	.short	0x0002
        /*0022*/ 	.short	0x0010
        /*0024*/ 	.byte	0x00, 0xf5, 0x21, 0x00


	//----- nvinfo : EIATTR_KPARAM_INFO
	.align		4
.L_11:
        /*0028*/ 	.byte	0x04, 0x17
        /*002a*/ 	.short	(.L_13 - .L_12)
.L_12:
        /*002c*/ 	.word	0x00000000
        /*0030*/ 	.short	0x0001
        /*0032*/ 	.short	0x0008
        /*0034*/ 	.byte	0x00, 0xf5, 0x21, 0x00


	//----- nvinfo : EIATTR_KPARAM_INFO
	.align		4
.L_13:
        /*0038*/ 	.byte	0x04, 0x17
        /*003a*/ 	.short	(.L_15 - .L_14)
.L_14:
        /*003c*/ 	.word	0x00000000
        /*0040*/ 	.short	0x0000
        /*0042*/ 	.short	0x0000
        /*0044*/ 	.byte	0x00, 0xf5, 0x21, 0x00


	//----- nvinfo : EIATTR_SPARSE_MMA_MASK
	.align		4
.L_15:
        /*0048*/ 	.byte	0x03, 0x50
        /*004a*/ 	.short	0x0000


	//----- nvinfo : EIATTR_MAXREG_COUNT
	.align		4
        /*004c*/ 	.byte	0x03, 0x1b
        /*004e*/ 	.short	0x00ff


	//----- nvinfo : EIATTR_MERCURY_ISA_VERSION
	.align		4
        /*0050*/ 	.byte	0x03, 0x5f
        /*0052*/ 	.short	0x0101


	//----- nvinfo : EIATTR_VRC_CTA_INIT_COUNT
	.align		4
        /*0054*/ 	.byte	0x02, 0x4a
	.zero		1
	.zero		1


	//----- nvinfo : EIATTR_EXIT_INSTR_OFFSETS
	.align		4
        /*0058*/ 	.byte	0x04, 0x1c
        /*005a*/ 	.short	(.L_17 - .L_16)


	//   ....[0]....
.L_16:
        /*005c*/ 	.word	0x00000070


	//   ....[1]....
        /*0060*/ 	.word	0x00000140


	//----- nvinfo : EIATTR_CBANK_PARAM_SIZE
	.align		4
.L_17:
        /*0064*/ 	.byte	0x03, 0x19
        /*0066*/ 	.short	0x001c


	//----- nvinfo : EIATTR_PARAM_CBANK
	.align		4
        /*0068*/ 	.byte	0x04, 0x0a
        /*006a*/ 	.short	(.L_19 - .L_18)
	.align		4
.L_18:
        /*006c*/ 	.word	index@(.nv.constant0.predictiveModelKernel)
        /*0070*/ 	.short	0x0380
        /*0072*/ 	.short	0x001c


	//----- nvinfo : EIATTR_SW_WAR
	.align		4
.L_19:
        /*0074*/ 	.byte	0x04, 0x36
        /*0076*/ 	.short	(.L_21 - .L_20)
.L_20:
        /*0078*/ 	.word	0x00000008
.L_21:


//--------------------- .nv.callgraph             --------------------------
	.section	.nv.callgraph,"",@"SHT_CUDA_CALLGRAPH"
	.align	4
	.sectionentsize	8
	.align		4
        /*0000*/ 	.word	0x00000000
	.align		4
        /*0004*/ 	.word	0xffffffff
	.align		4
        /*0008*/ 	.word	0x00000000
	.align		4
        /*000c*/ 	.word	0xfffffffe
	.align		4
        /*0010*/ 	.word	0x00000000
	.align		4
        /*0014*/ 	.word	0xfffffffd
	.align		4
        /*0018*/ 	.word	0x00000000
	.align		4
        /*001c*/ 	.word	0xfffffffc


//--------------------- .text.predictiveModelKernel --------------------------
	.section	.text.predictiveModelKernel,"ax",@progbits
	.align	128
        .global         predictiveModelKernel
        .type           predictiveModelKernel,@function
        .size           predictiveModelKernel,(.L_x_1 - predictiveModelKernel)
        .other          predictiveModelKernel,@"STO_CUDA_ENTRY STV_DEFAULT"
predictiveModelKernel:
.text.predictiveModelKernel:
[----:B------:R-:W-:Y:S01]  /*0000*/  LDC R1, c[0x0][0x37c] ;  /* 0x0000df00ff017b82 */ /* 0x000fe20000000800 */
[----:B------:R-:W0:Y:S07]  /*0010*/  S2R R0, SR_TID.X ;  /* 0x0000000000007919 */ /* 0x000e2e0000002100 */
[----:B------:R-:W0:Y:S01]  /*0020*/  S2UR UR4, SR_CTAID.X ;  /* 0x00000000000479c3 */ /* 0x000e220000002500 */
[----:B------:R-:W1:Y:S07]  /*0030*/  LDCU UR5, c[0x0][0x398] ;  /* 0x00007300ff0577ac */ /* 0x000e6e0008000800 */
[----:B------:R-:W0:Y:S02]  /*0040*/  LDC R9, c[0x0][0x360] ;  /* 0x0000d800ff097b82 */ /* 0x000e240000000800 */
[----:B0-----:R-:W-:-:S05]  /*0050*/  IMAD R9, R9, UR4, R0 ;  /* 0x0000000409097c24 */ /* 0x001fca000f8e0200 */
[----:B-1----:R-:W-:-:S13]  /*0060*/  ISETP.GE.AND P0, PT, R9, UR5, PT ;  /* 0x0000000509007c0c */ /* 0x002fda000bf06270 */
[----:B------:R-:W-:Y:S05]  /*0070*/  @P0 EXIT ;  /* 0x000000000000094d */ /* 0x000fea0003800000 */
[----:B------:R-:W0:Y:S01]  /*0080*/  LDC.64 R4, c[0x0][0x388] ;  /* 0x0000e200ff047b82 */ /* 0x000e220000000a00 */
[----:B------:R-:W1:Y:S07]  /*0090*/  LDCU.64 UR4, c[0x0][0x358] ;  /* 0x00006b00ff0477ac */ /* 0x000e6e0008000a00 */
[----:B------:R-:W2:Y:S08]  /*00a0*/  LDC.64 R2, c[0x0][0x380] ;  /* 0x0000e000ff027b82 */ /* 0x000eb00000000a00 */
[----:B------:R-:W3:Y:S01]  /*00b0*/  LDC.64 R6, c[0x0][0x390] ;  /* 0x0000e400ff067b82 */ /* 0x000ee20000000a00 */
[----:B0-----:R-:W-:-:S06]  /*00c0*/  IMAD.WIDE R4, R9, 0x4, R4 ;  /* 0x0000000409047825 */ /* 0x001fcc00078e0204 */
[----:B-1----:R-:W4:Y:S01]  /*00d0*/  LDG.E R4, desc[UR4][R4.64] ;  /* 0x0000000404047981 */ /* 0x002f22000c1e1900 */
[----:B--2---:R-:W-:-:S06]  /*00e0*/  IMAD.WIDE R2, R9, 0x4, R2 ;  /* 0x0000000409027825 */ /* 0x004fcc00078e0202 */
[----:B------:R-:W2:Y:S01]  /*00f0*/  LDG.E R2, desc[UR4][R2.64] ;  /* 0x0000000402027981 */ /* 0x000ea2000c1e1900 */
[----:B---3--:R-:W-:-:S04]  /*0100*/  IMAD.WIDE R6, R9, 0x4, R6 ;  /* 0x0000000409067825 */ /* 0x008fc800078e0206 */
[----:B----4-:R-:W-:-:S04]  /*0110*/  FMUL R11, R4, 0.25 ;  /* 0x3e800000040b7820 */ /* 0x010fc80000400000 */
[----:B--2---:R-:W-:-:S05]  /*0120*/  FFMA R11, R2, 0.15000000596046447754, R11 ;  /* 0x3e19999a020b7823 */ /* 0x004fca000000000b */
[----:B------:R-:W-:Y:S01]  /*0130*/  STG.E desc[UR4][R6.64], R11 ;  /* 0x0000000b06007986 */ /* 0x000fe2000c101904 */
[----:B------:R-:W-:Y:S05]  /*0140*/  EXIT ;  /* 0x000000000000794d */ /* 0x000fea0003800000 */
.L_x_0:
[----:B------:R-:W-:-:S00]  /*0150*/  BRA `(.L_x_0) ;  /* 0xfffffffc00fc7947 */ /* 0x000fc0000383ffff */
[----:B------:R-:W-:-:S00]  /*0160*/  NOP ;  /* 0x0000000000007918 */ /* 0x000fc00000000000 */
        /* <DEDUP_REMOVED lines=9> */
.L_x_1:


//--------------------- .nv.shared.reserved.0     --------------------------
	.section	.nv.shared.reserved.0,"aw",@nobits
	.weak		__nv_reservedSMEM_offset_0_alias
	.size		__nv_reservedSMEM_offset_0_alias, 0, 64
	.other		__nv_reservedSMEM_offset_0_alias,@"STO_CUDA_RESERVED_SHARED STV_DEFAULT"
__nv_reservedSMEM_offset_0_alias:
	.zero		0
	.zero		64


//--------------------- .nv.constant0.predictiveModelKernel --------------------------
	.section	.nv.constant0.predictiveModelKernel,"a",@progbits
	.sectionflags	@""
	.align	4
.nv.constant0.predictiveModelKernel:
	.zero		924


//--------------------- SYMBOLS --------------------------

	.type		.nv.reservedSmem.offset0,@object
	.size		.nv.reservedSmem.offset0,0x4
